//
// Generated by NVIDIA NVVM Compiler
//
// Compiler Build ID: CL-36424714
// Cuda compilation tools, release 13.0, V13.0.88
// Based on NVVM 20.0.0
//

.version 9.0
.target sm_100
.address_size 64

	// .globl	_Z6mataddPfS_S_

.visible .entry _Z6mataddPfS_S_(
	.param .u64 .ptr .align 1 _Z6mataddPfS_S__param_0,
	.param .u64 .ptr .align 1 _Z6mataddPfS_S__param_1,
	.param .u64 .ptr .align 1 _Z6mataddPfS_S__param_2
)
{
	.reg .pred 	%p<4>;
	.reg .b32 	%r<11>;
	.reg .b32 	%f<4>;
	.reg .b64 	%rd<11>;

	ld.param.u64 	%rd1, [_Z6mataddPfS_S__param_0];
	ld.param.u64 	%rd2, [_Z6mataddPfS_S__param_1];
	ld.param.u64 	%rd3, [_Z6mataddPfS_S__param_2];
	mov.u32 	%r3, %ctaid.x;
	mov.u32 	%r4, %ntid.x;
	mov.u32 	%r5, %tid.x;
	mad.lo.s32 	%r1, %r3, %r4, %r5;
	mov.u32 	%r6, %ctaid.y;
	mov.u32 	%r7, %ntid.y;
	mov.u32 	%r8, %tid.y;
	mad.lo.s32 	%r9, %r6, %r7, %r8;
	setp.gt.s32 	%p1, %r1, 11;
	setp.gt.u32 	%p2, %r9, 9;
	or.pred  	%p3, %p1, %p2;
	@%p3 bra 	$L__BB0_2;
	cvta.to.global.u64 	%rd4, %rd1;
	cvta.to.global.u64 	%rd5, %rd2;
	cvta.to.global.u64 	%rd6, %rd3;
	mad.lo.s32 	%r10, %r1, 10, %r9;
	mul.wide.s32 	%rd7, %r10, 4;
	add.s64 	%rd8, %rd4, %rd7;
	ld.global.f32 	%f1, [%rd8];
	add.s64 	%rd9, %rd5, %rd7;
	ld.global.f32 	%f2, [%rd9];
	add.f32 	%f3, %f1, %f2;
	add.s64 	%rd10, %rd6, %rd7;
	st.global.f32 	[%rd10], %f3;
$L__BB0_2:
	ret;

}


// ===== COMPILED SASS (sm_100) =====

	.target	sm_100

	.elftype	@"ET_EXEC"


//--------------------- .note.nv.tkinfo           --------------------------
	.section	.note.nv.tkinfo,"",@"SHT_NOTE"
	.sectionflags	@"SHF_NOTE_NV_TKINFO"
	.tkinfo
        /*0018*/ 	.word	0x00000002
        /*0030*/ 	.string	""
        /*0030*/ 	.string	"ptxas"
        /*0030*/ 	.string	"Cuda compilation tools, release 13.0, V13.0.88"
        /*0030*/ 	.string	"Build cuda_13.0.r13.0/compiler.36424714_0"
        /*0030*/ 	.string	"-arch sm_100 -m 64 "



//--------------------- .note.nv.cuinfo           --------------------------
	.section	.note.nv.cuinfo,"",@"SHT_NOTE"
	.sectionflags	@"SHF_NOTE_NV_CUINFO"
        /*0018*/ 	.short	0x0002
        /*001a*/ 	.short	0x0064
        /*001c*/ 	.short	0x0082
	.zero		2


//--------------------- .nv.info                  --------------------------
	.section	.nv.info,"",@"SHT_CUDA_INFO"
	.align	4


	//----- nvinfo : EIATTR_REGCOUNT
	.align		4
        /*0000*/ 	.byte	0x04, 0x2f
        /*0002*/ 	.short	(.L_1 - .L_0)
	.align		4
.L_0:
        /*0004*/ 	.word	index@(_Z6mataddPfS_S_)
        /*0008*/ 	.word	0x0000000c


	//----- nvinfo : EIATTR_FRAME_SIZE
	.align		4
.L_1:
        /*000c*/ 	.byte	0x04, 0x11
        /*000e*/ 	.short	(.L_3 - .L_2)
	.align		4
.L_2:
        /*0010*/ 	.word	index@(_Z6mataddPfS_S_)
        /*0014*/ 	.word	0x00000000


	//----- nvinfo : EIATTR_MIN_STACK_SIZE
	.align		4
.L_3:
        /*0018*/ 	.byte	0x04, 0x12
        /*001a*/ 	.short	(.L_5 - .L_4)
	.align		4
.L_4:
        /*001c*/ 	.word	index@(_Z6mataddPfS_S_)
        /*0020*/ 	.word	0x00000000
.L_5:


//--------------------- .nv.compat                --------------------------
	.section	.nv.compat,"",@"SHT_CUDA_COMPAT_INFO"
	.align	4
        /*0000*/ 	.byte	0x02, 0x09, 0x00, 0x00, 0x02, 0x02, 0x01, 0x00, 0x02, 0x05, 0x05, 0x00, 0x03, 0x07, 0x01, 0x01
        /*0010*/ 	.byte	0x02, 0x03, 0x00, 0x00, 0x02, 0x06, 0x01, 0x00, 0x04, 0x0b, 0x08, 0x00, 0x09, 0x00, 0x00, 0x00
        /*0020*/ 	.byte	0x00, 0x00, 0x00, 0x00


//--------------------- .nv.info._Z6mataddPfS_S_  --------------------------
	.section	.nv.info._Z6mataddPfS_S_,"",@"SHT_CUDA_INFO"
	.sectionflags	@""
	.align	4


	//----- nvinfo : EIATTR_CUDA_API_VERSION
	.align		4
        /*0000*/ 	.byte	0x04, 0x37
        /*0002*/ 	.short	(.L_7 - .L_6)
.L_6:
        /*0004*/ 	.word	0x00000082


	//----- nvinfo : EIATTR_KPARAM_INFO
	.align		4
.L_7:
        /*0008*/ 	.byte	0x04, 0x17
        /*000a*/ 	.short	(.L_9 - .L_8)
.L_8:
        /*000c*/ 	.word	0x00000000
        /*0010*/ 	.short	0x0002
        /*0012*/ 	.short	0x0010
        /*0014*/ 	.byte	0x00, 0xf5, 0x21, 0x00


	//----- nvinfo : EIATTR_KPARAM_INFO
	.align		4
.L_9:
        /*0018*/ 	.byte	0x04, 0x17
        /*001a*/ 	.short	(.L_11 - .L_10)
.L_10:
        /*001c*/ 	.word	0x00000000
        /*0020*/ 	.short	0x0001
        /*0022*/ 	.short	0x0008
        /*0024*/ 	.byte	0x00, 0xf5, 0x21, 0x00


	//----- nvinfo : EIATTR_KPARAM_INFO
	.align		4
.L_11:
        /*0028*/ 	.byte	0x04, 0x17
        /*002a*/ 	.short	(.L_13 - .L_12)
.L_12:
        /*002c*/ 	.word	0x00000000
        /*0030*/ 	.short	0x0000
        /*0032*/ 	.short	0x0000
        /*0034*/ 	.byte	0x00, 0xf5, 0x21, 0x00


	//----- nvinfo : EIATTR_SPARSE_MMA_MASK
	.align		4
.L_13:
        /*0038*/ 	.byte	0x03, 0x50
        /*003a*/ 	.short	0x0000


	//----- nvinfo : EIATTR_MAXREG_COUNT
	.align		4
        /*003c*/ 	.byte	0x03, 0x1b
        /*003e*/ 	.short	0x00ff


	//----- nvinfo : EIATTR_MERCURY_ISA_VERSION
	.align		4
        /*0040*/ 	.byte	0x03, 0x5f
        /*0042*/ 	.short	0x0101


	//----- nvinfo : EIATTR_VRC_CTA_INIT_COUNT
	.align		4
        /*0044*/ 	.byte	0x02, 0x4a
	.zero		1
	.zero		1


	//----- nvinfo : EIATTR_EXIT_INSTR_OFFSETS
	.align		4
        /*0048*/ 	.byte	0x04, 0x1c
        /*004a*/ 	.short	(.L_15 - .L_14)


	//   ....[0]....
.L_14:
        /*004c*/ 	.word	0x000000b0


	//   ....[1]....
        /*0050*/ 	.word	0x00000180


	//----- nvinfo : EIATTR_CBANK_PARAM_SIZE
	.align		4
.L_15:
        /*0054*/ 	.byte	0x03, 0x19
        /*0056*/ 	.short	0x0018


	//----- nvinfo : EIATTR_PARAM_CBANK
	.align		4
        /*0058*/ 	.byte	0x04, 0x0a
        /*005a*/ 	.short	(.L_17 - .L_16)
	.align		4
.L_16:
        /*005c*/ 	.word	index@(.nv.constant0._Z6mataddPfS_S_)
        /*0060*/ 	.short	0x0380
        /*0062*/ 	.short	0x0018


	//----- nvinfo : EIATTR_SW_WAR
	.align		4
.L_17:
        /*0064*/ 	.byte	0x04, 0x36
        /*0066*/ 	.short	(.L_19 - .L_18)
.L_18:
        /*0068*/ 	.word	0x00000008
.L_19:


//--------------------- .nv.callgraph             --------------------------
	.section	.nv.callgraph,"",@"SHT_CUDA_CALLGRAPH"
	.align	4
	.sectionentsize	8
	.align		4
        /*0000*/ 	.word	0x00000000
	.align		4
        /*0004*/ 	.word	0xffffffff
	.align		4
        /*0008*/ 	.word	0x00000000
	.align		4
        /*000c*/ 	.word	0xfffffffe
	.align		4
        /*0010*/ 	.word	0x00000000
	.align		4
        /*0014*/ 	.word	0xfffffffd
	.align		4
        /*0018*/ 	.word	0x00000000
	.align		4
        /*001c*/ 	.word	0xfffffffc


//--------------------- .text._Z6mataddPfS_S_     --------------------------
	.section	.text._Z6mataddPfS_S_,"ax",@progbits
	.align	128
        .global         _Z6mataddPfS_S_
        .type           _Z6mataddPfS_S_,@function
        .size           _Z6mataddPfS_S_,(.L_x_1 - _Z6mataddPfS_S_)
        .other          _Z6mataddPfS_S_,@"STO_CUDA_ENTRY STV_DEFAULT"
_Z6mataddPfS_S_:
.text._Z6mataddPfS_S_:
[----:B------:R-:W-:Y:S01]  /*0000*/  LDC R1, c[0x0][0x37c] ;  /* 0x0000df00ff017b82 */ /* 0x000fe20000000800 */
[----:B------:R-:W0:Y:S07]  /*0010*/  S2R R2, SR_TID.Y ;  /* 0x0000000000027919 */ /* 0x000e2e0000002200 */
[----:B------:R-:W1:Y:S01]  /*0020*/  LDC R0, c[0x0][0x360] ;  /* 0x0000d800ff007b82 */ /* 0x000e620000000800 */
[----:B------:R-:W1:Y:S07]  /*0030*/  S2R R3, SR_TID.X ;  /* 0x0000000000037919 */ /* 0x000e6e0000002100 */
[----:B------:R-:W0:Y:S08]  /*0040*/  S2UR UR5, SR_CTAID.Y ;  /* 0x00000000000579c3 */ /* 0x000e300000002600 */
[----:B------:R-:W0:Y:S08]  /*0050*/  LDC R7, c[0x0][0x364] ;  /* 0x0000d900ff077b82 */ /* 0x000e300000000800 */
[----:B------:R-:W1:Y:S01]  /*0060*/  S2UR UR4, SR_CTAID.X ;  /* 0x00000000000479c3 */ /* 0x000e620000002500 */
[----:B0-----:R-:W-:-:S05]  /*0070*/  IMAD R7, R7, UR5, R2 ;  /* 0x0000000507077c24 */ /* 0x001fca000f8e0202 */
[----:B------:R-:W-:Y:S01]  /*0080*/  ISETP.GT.U32.AND P0, PT, R7, 0x9, PT ;  /* 0x000000090700780c */ /* 0x000fe20003f04070 */
[----:B-1----:R-:W-:-:S05]  /*0090*/  IMAD R0, R0, UR4, R3 ;  /* 0x0000000400007c24 */ /* 0x002fca000f8e0203 */
[----:B------:R-:W-:-:S13]  /*00a0*/  ISETP.GT.OR P0, PT, R0, 0xb, P0 ;  /* 0x0000000b0000780c */ /* 0x000fda0000704670 */
[----:B------:R-:W-:Y:S05]  /*00b0*/  @P0 EXIT ;  /* 0x000000000000094d */ /* 0x000fea0003800000 */
[----:B------:R-:W0:Y:S01]  /*00c0*/  LDC.64 R2, c[0x0][0x380] ;  /* 0x0000e000ff027b82 */ /* 0x000e220000000a00 */
[----:B------:R-:W1:Y:S01]  /*00d0*/  LDCU.64 UR4, c[0x0][0x358] ;  /* 0x00006b00ff0477ac */ /* 0x000e620008000a00 */
[----:B------:R-:W-:-:S06]  /*00e0*/  IMAD R9, R0, 0xa, R7 ;  /* 0x0000000a00097824 */ /* 0x000fcc00078e0207 */
[----:B------:R-:W2:Y:S08]  /*00f0*/  LDC.64 R4, c[0x0][0x388] ;  /* 0x0000e200ff047b82 */ /* 0x000eb00000000a00 */
[----:B------:R-:W3:Y:S01]  /*0100*/  LDC.64 R6, c[0x0][0x390] ;  /* 0x0000e400ff067b82 */ /* 0x000ee20000000a00 */
[----:B0-----:R-:W-:-:S06]  /*0110*/  IMAD.WIDE R2, R9, 0x4, R2 ;  /* 0x0000000409027825 */ /* 0x001fcc00078e0202 */
[----:B-1----:R-:W4:Y:S01]  /*0120*/  LDG.E R2, desc[UR4][R2.64] ;  /* 0x0000000402027981 */ /* 0x002f22000c1e1900 */
[----:B--2---:R-:W-:-:S06]  /*0130*/  IMAD.WIDE R4, R9, 0x4, R4 ;  /* 0x0000000409047825 */ /* 0x004fcc00078e0204 */
[----:B------:R-:W4:Y:S01]  /*0140*/  LDG.E R5, desc[UR4][R4.64] ;  /* 0x0000000404057981 */ /* 0x000f22000c1e1900 */
[----:B---3--:R-:W-:-:S04]  /*0150*/  IMAD.WIDE R6, R9, 0x4, R6 ;  /* 0x0000000409067825 */ /* 0x008fc800078e0206 */
[----:B----4-:R-:W-:-:S05]  /*0160*/  FADD R9, R2, R5 ;  /* 0x0000000502097221 */ /* 0x010fca0000000000 */
[----:B------:R-:W-:Y:S01]  /*0170*/  STG.E desc[UR4][R6.64], R9 ;  /* 0x0000000906007986 */ /* 0x000fe2000c101904 */
[----:B------:R-:W-:Y:S05]  /*0180*/  EXIT ;  /* 0x000000000000794d */ /* 0x000fea0003800000 */
.L_x_0:
[----:B------:R-:W-:-:S00]  /*0190*/  BRA `(.L_x_0) ;  /* 0xfffffffc00fc7947 */ /* 0x000fc0000383ffff */
[----:B------:R-:W-:-:S00]  /*01a0*/  NOP ;  /* 0x0000000000007918 */ /* 0x000fc00000000000 */
        /* <DEDUP_REMOVED lines=13> */
.L_x_1:


//--------------------- .nv.shared.reserved.0     --------------------------
	.section	.nv.shared.reserved.0,"aw",@nobits
	.weak		__nv_reservedSMEM_offset_0_alias
	.size		__nv_reservedSMEM_offset_0_alias, 0, 64
	.other		__nv_reservedSMEM_offset_0_alias,@"STO_CUDA_RESERVED_SHARED STV_DEFAULT"
__nv_reservedSMEM_offset_0_alias:
	.zero		0
	.zero		64


//--------------------- .nv.constant0._Z6mataddPfS_S_ --------------------------
	.section	.nv.constant0._Z6mataddPfS_S_,"a",@progbits
	.sectionflags	@""
	.align	4
.nv.constant0._Z6mataddPfS_S_:
	.zero		920


//--------------------- SYMBOLS --------------------------

	.type		.nv.reservedSmem.offset0,@object
	.size		.nv.reservedSmem.offset0,0x4
